//
// Generated by NVIDIA NVVM Compiler
//
// Compiler Build ID: CL-36424714
// Cuda compilation tools, release 13.0, V13.0.88
// Based on NVVM 20.0.0
//

.version 9.0
.target sm_100
.address_size 64

	// .globl	_Z16segcumsum_kernelIfEvPT_PKlllS1_Plb
.extern .shared .align 16 .b8 shared_mem[];

.visible .entry _Z16segcumsum_kernelIfEvPT_PKlllS1_Plb(
	.param .u64 .ptr .align 1 _Z16segcumsum_kernelIfEvPT_PKlllS1_Plb_param_0,
	.param .u64 .ptr .align 1 _Z16segcumsum_kernelIfEvPT_PKlllS1_Plb_param_1,
	.param .u64 _Z16segcumsum_kernelIfEvPT_PKlllS1_Plb_param_2,
	.param .u64 _Z16segcumsum_kernelIfEvPT_PKlllS1_Plb_param_3,
	.param .u64 .ptr .align 1 _Z16segcumsum_kernelIfEvPT_PKlllS1_Plb_param_4,
	.param .u64 .ptr .align 1 _Z16segcumsum_kernelIfEvPT_PKlllS1_Plb_param_5,
	.param .u8 _Z16segcumsum_kernelIfEvPT_PKlllS1_Plb_param_6
)
{
	.reg .pred 	%p<17>;
	.reg .b16 	%rs<10>;
	.reg .b32 	%r<16>;
	.reg .b32 	%f<12>;
	.reg .b64 	%rd<37>;

	ld.param.u64 	%rd15, [_Z16segcumsum_kernelIfEvPT_PKlllS1_Plb_param_0];
	ld.param.u64 	%rd16, [_Z16segcumsum_kernelIfEvPT_PKlllS1_Plb_param_1];
	ld.param.u64 	%rd10, [_Z16segcumsum_kernelIfEvPT_PKlllS1_Plb_param_2];
	ld.param.u64 	%rd11, [_Z16segcumsum_kernelIfEvPT_PKlllS1_Plb_param_3];
	ld.param.u64 	%rd12, [_Z16segcumsum_kernelIfEvPT_PKlllS1_Plb_param_4];
	ld.param.u64 	%rd13, [_Z16segcumsum_kernelIfEvPT_PKlllS1_Plb_param_5];
	ld.param.s8 	%rs3, [_Z16segcumsum_kernelIfEvPT_PKlllS1_Plb_param_6];
	cvta.to.global.u64 	%rd1, %rd16;
	cvta.to.global.u64 	%rd17, %rd15;
	mov.u32 	%r4, %tid.x;
	cvt.u64.u32 	%rd2, %r4;
	mov.u32 	%r1, %ctaid.x;
	mov.u32 	%r2, %ntid.x;
	mul.lo.s32 	%r5, %r1, %r2;
	cvt.u64.u32 	%rd18, %r5;
	add.s64 	%rd3, %rd18, %rd2;
	setp.ge.s64 	%p2, %rd3, %rd10;
	shl.b64 	%rd19, %rd3, 2;
	add.s64 	%rd4, %rd17, %rd19;
	shl.b32 	%r6, %r4, 2;
	mov.u32 	%r7, shared_mem;
	add.s32 	%r3, %r7, %r6;
	@%p2 bra 	$L__BB0_2;
	ld.global.f32 	%f3, [%rd4];
	st.shared.f32 	[%r3], %f3;
	shl.b64 	%rd20, %rd3, 3;
	add.s64 	%rd21, %rd1, %rd20;
	ld.global.u64 	%rd35, [%rd21];
$L__BB0_2:
	bar.sync 	0;
	cvt.u64.u32 	%rd22, %r2;
	min.s64 	%rd7, %rd11, %rd22;
	setp.lt.s64 	%p3, %rd7, 2;
	@%p3 bra 	$L__BB0_10;
	setp.ge.s64 	%p1, %rd3, %rd10;
	mov.b16 	%rs9, 0;
	mov.b64 	%rd36, 1;
	cvt.u32.u64 	%r8, %rd2;
$L__BB0_4:
	and.b16  	%rs5, %rs9, 255;
	setp.ne.s16 	%p4, %rs5, 0;
	or.pred  	%p5, %p1, %p4;
	setp.gt.u64 	%p6, %rd36, %rd2;
	or.pred  	%p7, %p5, %p6;
	mov.f32 	%f11, 0f00000000;
	@%p7 bra 	$L__BB0_7;
	sub.s64 	%rd24, %rd3, %rd36;
	shl.b64 	%rd25, %rd24, 3;
	add.s64 	%rd26, %rd1, %rd25;
	ld.global.u64 	%rd27, [%rd26];
	setp.ne.s64 	%p8, %rd35, %rd27;
	mov.b16 	%rs9, 1;
	@%p8 bra 	$L__BB0_7;
	cvt.u32.u64 	%r9, %rd36;
	sub.s32 	%r10, %r8, %r9;
	shl.b32 	%r11, %r10, 2;
	add.s32 	%r13, %r7, %r11;
	ld.shared.f32 	%f11, [%r13];
	mov.b16 	%rs9, 0;
$L__BB0_7:
	bar.sync 	0;
	@%p1 bra 	$L__BB0_9;
	ld.shared.f32 	%f6, [%r3];
	add.f32 	%f7, %f11, %f6;
	st.shared.f32 	[%r3], %f7;
$L__BB0_9:
	bar.sync 	0;
	shl.b64 	%rd36, %rd36, 1;
	setp.lt.s64 	%p10, %rd36, %rd7;
	@%p10 bra 	$L__BB0_4;
$L__BB0_10:
	setp.ge.s64 	%p11, %rd3, %rd10;
	@%p11 bra 	$L__BB0_12;
	ld.shared.f32 	%f8, [%r3];
	st.global.f32 	[%rd4], %f8;
$L__BB0_12:
	cvt.u32.u64 	%r14, %rd2;
	setp.ge.s64 	%p12, %rd3, %rd10;
	setp.eq.s16 	%p13, %rs3, 0;
	add.s32 	%r15, %r2, -1;
	setp.ne.s32 	%p14, %r14, %r15;
	or.pred  	%p15, %p13, %p14;
	or.pred  	%p16, %p12, %p15;
	@%p16 bra 	$L__BB0_14;
	ld.shared.f32 	%f9, [%r3];
	cvta.to.global.u64 	%rd29, %rd12;
	mul.wide.u32 	%rd30, %r1, 4;
	add.s64 	%rd31, %rd29, %rd30;
	st.global.f32 	[%rd31], %f9;
	cvta.to.global.u64 	%rd32, %rd13;
	mul.wide.u32 	%rd33, %r1, 8;
	add.s64 	%rd34, %rd32, %rd33;
	st.global.u64 	[%rd34], %rd35;
$L__BB0_14:
	ret;

}
	// .globl	_Z16segcumsum_kernelIdEvPT_PKlllS1_Plb
.visible .entry _Z16segcumsum_kernelIdEvPT_PKlllS1_Plb(
	.param .u64 .ptr .align 1 _Z16segcumsum_kernelIdEvPT_PKlllS1_Plb_param_0,
	.param .u64 .ptr .align 1 _Z16segcumsum_kernelIdEvPT_PKlllS1_Plb_param_1,
	.param .u64 _Z16segcumsum_kernelIdEvPT_PKlllS1_Plb_param_2,
	.param .u64 _Z16segcumsum_kernelIdEvPT_PKlllS1_Plb_param_3,
	.param .u64 .ptr .align 1 _Z16segcumsum_kernelIdEvPT_PKlllS1_Plb_param_4,
	.param .u64 .ptr .align 1 _Z16segcumsum_kernelIdEvPT_PKlllS1_Plb_param_5,
	.param .u8 _Z16segcumsum_kernelIdEvPT_PKlllS1_Plb_param_6
)
{
	.reg .pred 	%p<17>;
	.reg .b16 	%rs<10>;
	.reg .b32 	%r<16>;
	.reg .b64 	%rd<36>;
	.reg .b64 	%fd<12>;

	ld.param.u64 	%rd15, [_Z16segcumsum_kernelIdEvPT_PKlllS1_Plb_param_0];
	ld.param.u64 	%rd16, [_Z16segcumsum_kernelIdEvPT_PKlllS1_Plb_param_1];
	ld.param.u64 	%rd10, [_Z16segcumsum_kernelIdEvPT_PKlllS1_Plb_param_2];
	ld.param.u64 	%rd11, [_Z16segcumsum_kernelIdEvPT_PKlllS1_Plb_param_3];
	ld.param.u64 	%rd12, [_Z16segcumsum_kernelIdEvPT_PKlllS1_Plb_param_4];
	ld.param.u64 	%rd13, [_Z16segcumsum_kernelIdEvPT_PKlllS1_Plb_param_5];
	ld.param.s8 	%rs3, [_Z16segcumsum_kernelIdEvPT_PKlllS1_Plb_param_6];
	cvta.to.global.u64 	%rd1, %rd16;
	cvta.to.global.u64 	%rd17, %rd15;
	mov.u32 	%r4, %tid.x;
	cvt.u64.u32 	%rd2, %r4;
	mov.u32 	%r1, %ctaid.x;
	mov.u32 	%r2, %ntid.x;
	mul.lo.s32 	%r5, %r1, %r2;
	cvt.u64.u32 	%rd18, %r5;
	add.s64 	%rd3, %rd18, %rd2;
	setp.ge.s64 	%p2, %rd3, %rd10;
	shl.b64 	%rd19, %rd3, 3;
	add.s64 	%rd4, %rd17, %rd19;
	shl.b32 	%r6, %r4, 3;
	mov.u32 	%r7, shared_mem;
	add.s32 	%r3, %r7, %r6;
	@%p2 bra 	$L__BB1_2;
	ld.global.f64 	%fd3, [%rd4];
	st.shared.f64 	[%r3], %fd3;
	add.s64 	%rd21, %rd1, %rd19;
	ld.global.u64 	%rd34, [%rd21];
$L__BB1_2:
	bar.sync 	0;
	cvt.u64.u32 	%rd22, %r2;
	min.s64 	%rd7, %rd11, %rd22;
	setp.lt.s64 	%p3, %rd7, 2;
	@%p3 bra 	$L__BB1_10;
	setp.ge.s64 	%p1, %rd3, %rd10;
	mov.b16 	%rs9, 0;
	mov.b64 	%rd35, 1;
	cvt.u32.u64 	%r8, %rd2;
$L__BB1_4:
	and.b16  	%rs5, %rs9, 255;
	setp.ne.s16 	%p4, %rs5, 0;
	or.pred  	%p5, %p1, %p4;
	setp.gt.u64 	%p6, %rd35, %rd2;
	or.pred  	%p7, %p5, %p6;
	mov.f64 	%fd11, 0d0000000000000000;
	@%p7 bra 	$L__BB1_7;
	sub.s64 	%rd24, %rd3, %rd35;
	shl.b64 	%rd25, %rd24, 3;
	add.s64 	%rd26, %rd1, %rd25;
	ld.global.u64 	%rd27, [%rd26];
	setp.ne.s64 	%p8, %rd34, %rd27;
	mov.b16 	%rs9, 1;
	@%p8 bra 	$L__BB1_7;
	cvt.u32.u64 	%r9, %rd35;
	sub.s32 	%r10, %r8, %r9;
	shl.b32 	%r11, %r10, 3;
	add.s32 	%r13, %r7, %r11;
	ld.shared.f64 	%fd11, [%r13];
	mov.b16 	%rs9, 0;
$L__BB1_7:
	bar.sync 	0;
	@%p1 bra 	$L__BB1_9;
	ld.shared.f64 	%fd6, [%r3];
	add.f64 	%fd7, %fd11, %fd6;
	st.shared.f64 	[%r3], %fd7;
$L__BB1_9:
	bar.sync 	0;
	shl.b64 	%rd35, %rd35, 1;
	setp.lt.s64 	%p10, %rd35, %rd7;
	@%p10 bra 	$L__BB1_4;
$L__BB1_10:
	setp.ge.s64 	%p11, %rd3, %rd10;
	@%p11 bra 	$L__BB1_12;
	ld.shared.f64 	%fd8, [%r3];
	st.global.f64 	[%rd4], %fd8;
$L__BB1_12:
	cvt.u32.u64 	%r14, %rd2;
	setp.ge.s64 	%p12, %rd3, %rd10;
	setp.eq.s16 	%p13, %rs3, 0;
	add.s32 	%r15, %r2, -1;
	setp.ne.s32 	%p14, %r14, %r15;
	or.pred  	%p15, %p13, %p14;
	or.pred  	%p16, %p12, %p15;
	@%p16 bra 	$L__BB1_14;
	ld.shared.f64 	%fd9, [%r3];
	cvta.to.global.u64 	%rd29, %rd12;
	mul.wide.u32 	%rd30, %r1, 8;
	add.s64 	%rd31, %rd29, %rd30;
	st.global.f64 	[%rd31], %fd9;
	cvta.to.global.u64 	%rd32, %rd13;
	add.s64 	%rd33, %rd32, %rd30;
	st.global.u64 	[%rd33], %rd34;
$L__BB1_14:
	ret;

}
	// .globl	_Z21add_block_sums_kernelIfEvPT_PKS0_PKlS5_l
.visible .entry _Z21add_block_sums_kernelIfEvPT_PKS0_PKlS5_l(
	.param .u64 .ptr .align 1 _Z21add_block_sums_kernelIfEvPT_PKS0_PKlS5_l_param_0,
	.param .u64 .ptr .align 1 _Z21add_block_sums_kernelIfEvPT_PKS0_PKlS5_l_param_1,
	.param .u64 .ptr .align 1 _Z21add_block_sums_kernelIfEvPT_PKS0_PKlS5_l_param_2,
	.param .u64 .ptr .align 1 _Z21add_block_sums_kernelIfEvPT_PKS0_PKlS5_l_param_3,
	.param .u64 _Z21add_block_sums_kernelIfEvPT_PKS0_PKlS5_l_param_4
)
{
	.reg .pred 	%p<6>;
	.reg .b32 	%r<6>;
	.reg .b32 	%f<4>;
	.reg .b64 	%rd<26>;

	ld.param.u64 	%rd4, [_Z21add_block_sums_kernelIfEvPT_PKS0_PKlS5_l_param_0];
	ld.param.u64 	%rd5, [_Z21add_block_sums_kernelIfEvPT_PKS0_PKlS5_l_param_1];
	ld.param.u64 	%rd6, [_Z21add_block_sums_kernelIfEvPT_PKS0_PKlS5_l_param_2];
	ld.param.u64 	%rd7, [_Z21add_block_sums_kernelIfEvPT_PKS0_PKlS5_l_param_3];
	ld.param.u64 	%rd8, [_Z21add_block_sums_kernelIfEvPT_PKS0_PKlS5_l_param_4];
	mov.u32 	%r3, %tid.x;
	cvt.u64.u32 	%rd10, %r3;
	mov.u32 	%r1, %ctaid.x;
	mov.u32 	%r4, %ntid.x;
	mul.lo.s32 	%r5, %r1, %r4;
	cvt.u64.u32 	%rd11, %r5;
	add.s64 	%rd1, %rd11, %rd10;
	setp.ge.s64 	%p1, %rd1, %rd8;
	@%p1 bra 	$L__BB2_2;
	cvta.to.global.u64 	%rd12, %rd6;
	shl.b64 	%rd13, %rd1, 3;
	add.s64 	%rd14, %rd12, %rd13;
	ld.global.u64 	%rd25, [%rd14];
$L__BB2_2:
	setp.ge.s64 	%p2, %rd1, %rd8;
	setp.eq.s32 	%p3, %r1, 0;
	or.pred  	%p4, %p3, %p2;
	@%p4 bra 	$L__BB2_5;
	add.s32 	%r2, %r1, -1;
	cvta.to.global.u64 	%rd15, %rd7;
	mul.wide.u32 	%rd16, %r2, 8;
	add.s64 	%rd17, %rd15, %rd16;
	ld.global.u64 	%rd18, [%rd17];
	setp.ne.s64 	%p5, %rd18, %rd25;
	@%p5 bra 	$L__BB2_5;
	cvta.to.global.u64 	%rd19, %rd5;
	mul.wide.u32 	%rd20, %r2, 4;
	add.s64 	%rd21, %rd19, %rd20;
	ld.global.f32 	%f1, [%rd21];
	cvta.to.global.u64 	%rd22, %rd4;
	shl.b64 	%rd23, %rd1, 2;
	add.s64 	%rd24, %rd22, %rd23;
	ld.global.f32 	%f2, [%rd24];
	add.f32 	%f3, %f1, %f2;
	st.global.f32 	[%rd24], %f3;
$L__BB2_5:
	ret;

}
	// .globl	_Z21add_block_sums_kernelIdEvPT_PKS0_PKlS5_l
.visible .entry _Z21add_block_sums_kernelIdEvPT_PKS0_PKlS5_l(
	.param .u64 .ptr .align 1 _Z21add_block_sums_kernelIdEvPT_PKS0_PKlS5_l_param_0,
	.param .u64 .ptr .align 1 _Z21add_block_sums_kernelIdEvPT_PKS0_PKlS5_l_param_1,
	.param .u64 .ptr .align 1 _Z21add_block_sums_kernelIdEvPT_PKS0_PKlS5_l_param_2,
	.param .u64 .ptr .align 1 _Z21add_block_sums_kernelIdEvPT_PKS0_PKlS5_l_param_3,
	.param .u64 _Z21add_block_sums_kernelIdEvPT_PKS0_PKlS5_l_param_4
)
{
	.reg .pred 	%p<6>;
	.reg .b32 	%r<6>;
	.reg .b64 	%rd<26>;
	.reg .b64 	%fd<4>;

	ld.param.u64 	%rd4, [_Z21add_block_sums_kernelIdEvPT_PKS0_PKlS5_l_param_0];
	ld.param.u64 	%rd5, [_Z21add_block_sums_kernelIdEvPT_PKS0_PKlS5_l_param_1];
	ld.param.u64 	%rd6, [_Z21add_block_sums_kernelIdEvPT_PKS0_PKlS5_l_param_2];
	ld.param.u64 	%rd7, [_Z21add_block_sums_kernelIdEvPT_PKS0_PKlS5_l_param_3];
	ld.param.u64 	%rd8, [_Z21add_block_sums_kernelIdEvPT_PKS0_PKlS5_l_param_4];
	mov.u32 	%r3, %tid.x;
	cvt.u64.u32 	%rd10, %r3;
	mov.u32 	%r1, %ctaid.x;
	mov.u32 	%r4, %ntid.x;
	mul.lo.s32 	%r5, %r1, %r4;
	cvt.u64.u32 	%rd11, %r5;
	add.s64 	%rd1, %rd11, %rd10;
	setp.ge.s64 	%p1, %rd1, %rd8;
	@%p1 bra 	$L__BB3_2;
	cvta.to.global.u64 	%rd12, %rd6;
	shl.b64 	%rd13, %rd1, 3;
	add.s64 	%rd14, %rd12, %rd13;
	ld.global.u64 	%rd25, [%rd14];
$L__BB3_2:
	setp.ge.s64 	%p2, %rd1, %rd8;
	setp.eq.s32 	%p3, %r1, 0;
	or.pred  	%p4, %p3, %p2;
	@%p4 bra 	$L__BB3_5;
	add.s32 	%r2, %r1, -1;
	cvta.to.global.u64 	%rd15, %rd7;
	mul.wide.u32 	%rd16, %r2, 8;
	add.s64 	%rd17, %rd15, %rd16;
	ld.global.u64 	%rd18, [%rd17];
	setp.ne.s64 	%p5, %rd18, %rd25;
	@%p5 bra 	$L__BB3_5;
	cvta.to.global.u64 	%rd19, %rd5;
	add.s64 	%rd21, %rd19, %rd16;
	ld.global.f64 	%fd1, [%rd21];
	cvta.to.global.u64 	%rd22, %rd4;
	shl.b64 	%rd23, %rd1, 3;
	add.s64 	%rd24, %rd22, %rd23;
	ld.global.f64 	%fd2, [%rd24];
	add.f64 	%fd3, %fd1, %fd2;
	st.global.f64 	[%rd24], %fd3;
$L__BB3_5:
	ret;

}


// ===== COMPILED SASS (sm_100) =====

	.target	sm_100

	.elftype	@"ET_EXEC"


//--------------------- .note.nv.tkinfo           --------------------------
	.section	.note.nv.tkinfo,"",@"SHT_NOTE"
	.sectionflags	@"SHF_NOTE_NV_TKINFO"
	.tkinfo
        /*0018*/ 	.word	0x00000002
        /*0030*/ 	.string	""
        /*0030*/ 	.string	"ptxas"
        /*0030*/ 	.string	"Cuda compilation tools, release 13.0, V13.0.88"
        /*0030*/ 	.string	"Build cuda_13.0.r13.0/compiler.36424714_0"
        /*0030*/ 	.string	"-arch sm_100 -m 64 "



//--------------------- .note.nv.cuinfo           --------------------------
	.section	.note.nv.cuinfo,"",@"SHT_NOTE"
	.sectionflags	@"SHF_NOTE_NV_CUINFO"
        /*0018*/ 	.short	0x0002
        /*001a*/ 	.short	0x0064
        /*001c*/ 	.short	0x0082
	.zero		2


//--------------------- .nv.info                  --------------------------
	.section	.nv.info,"",@"SHT_CUDA_INFO"
	.align	4


	//----- nvinfo : EIATTR_REGCOUNT
	.align		4
        /*0000*/ 	.byte	0x04, 0x2f
        /*0002*/ 	.short	(.L_1 - .L_0)
	.align		4
.L_0:
        /*0004*/ 	.word	index@(_Z16segcumsum_kernelIfEvPT_PKlllS1_Plb)
        /*0008*/ 	.word	0x00000011


	//----- nvinfo : EIATTR_FRAME_SIZE
	.align		4
.L_1:
        /*000c*/ 	.byte	0x04, 0x11
        /*000e*/ 	.short	(.L_3 - .L_2)
	.align		4
.L_2:
        /*0010*/ 	.word	index@(_Z16segcumsum_kernelIfEvPT_PKlllS1_Plb)
        /*0014*/ 	.word	0x00000000


	//----- nvinfo : EIATTR_REGCOUNT
	.align		4
.L_3:
        /*0018*/ 	.byte	0x04, 0x2f
        /*001a*/ 	.short	(.L_5 - .L_4)
	.align		4
.L_4:
        /*001c*/ 	.word	index@(_Z16segcumsum_kernelIdEvPT_PKlllS1_Plb)
        /*0020*/ 	.word	0x00000014


	//----- nvinfo : EIATTR_FRAME_SIZE
	.align		4
.L_5:
        /*0024*/ 	.byte	0x04, 0x11
        /*0026*/ 	.short	(.L_7 - .L_6)
	.align		4
.L_6:
        /*0028*/ 	.word	index@(_Z16segcumsum_kernelIdEvPT_PKlllS1_Plb)
        /*002c*/ 	.word	0x00000000


	//----- nvinfo : EIATTR_REGCOUNT
	.align		4
.L_7:
        /*0030*/ 	.byte	0x04, 0x2f
        /*0032*/ 	.short	(.L_9 - .L_8)
	.align		4
.L_8:
        /*0034*/ 	.word	index@(_Z21add_block_sums_kernelIfEvPT_PKS0_PKlS5_l)
        /*0038*/ 	.word	0x0000000c


	//----- nvinfo : EIATTR_FRAME_SIZE
	.align		4
.L_9:
        /*003c*/ 	.byte	0x04, 0x11
        /*003e*/ 	.short	(.L_11 - .L_10)
	.align		4
.L_10:
        /*0040*/ 	.word	index@(_Z21add_block_sums_kernelIfEvPT_PKS0_PKlS5_l)
        /*0044*/ 	.word	0x00000000


	//----- nvinfo : EIATTR_REGCOUNT
	.align		4
.L_11:
        /*0048*/ 	.byte	0x04, 0x2f
        /*004a*/ 	.short	(.L_13 - .L_12)
	.align		4
.L_12:
        /*004c*/ 	.word	index@(_Z21add_block_sums_kernelIdEvPT_PKS0_PKlS5_l)
        /*0050*/ 	.word	0x0000000c


	//----- nvinfo : EIATTR_FRAME_SIZE
	.align		4
.L_13:
        /*0054*/ 	.byte	0x04, 0x11
        /*0056*/ 	.short	(.L_15 - .L_14)
	.align		4
.L_14:
        /*0058*/ 	.word	index@(_Z21add_block_sums_kernelIdEvPT_PKS0_PKlS5_l)
        /*005c*/ 	.word	0x00000000


	//----- nvinfo : EIATTR_MIN_STACK_SIZE
	.align		4
.L_15:
        /*0060*/ 	.byte	0x04, 0x12
        /*0062*/ 	.short	(.L_17 - .L_16)
	.align		4
.L_16:
        /*0064*/ 	.word	index@(_Z21add_block_sums_kernelIdEvPT_PKS0_PKlS5_l)
        /*0068*/ 	.word	0x00000000


	//----- nvinfo : EIATTR_MIN_STACK_SIZE
	.align		4
.L_17:
        /*006c*/ 	.byte	0x04, 0x12
        /*006e*/ 	.short	(.L_19 - .L_18)
	.align		4
.L_18:
        /*0070*/ 	.word	index@(_Z21add_block_sums_kernelIfEvPT_PKS0_PKlS5_l)
        /*0074*/ 	.word	0x00000000


	//----- nvinfo : EIATTR_MIN_STACK_SIZE
	.align		4
.L_19:
        /*0078*/ 	.byte	0x04, 0x12
        /*007a*/ 	.short	(.L_21 - .L_20)
	.align		4
.L_20:
        /*007c*/ 	.word	index@(_Z16segcumsum_kernelIdEvPT_PKlllS1_Plb)
        /*0080*/ 	.word	0x00000000


	//----- nvinfo : EIATTR_MIN_STACK_SIZE
	.align		4
.L_21:
        /*0084*/ 	.byte	0x04, 0x12
        /*0086*/ 	.short	(.L_23 - .L_22)
	.align		4
.L_22:
        /*0088*/ 	.word	index@(_Z16segcumsum_kernelIfEvPT_PKlllS1_Plb)
        /*008c*/ 	.word	0x00000000
.L_23:


//--------------------- .nv.compat                --------------------------
	.section	.nv.compat,"",@"SHT_CUDA_COMPAT_INFO"
	.align	4
        /*0000*/ 	.byte	0x02, 0x09, 0x00, 0x00, 0x02, 0x02, 0x01, 0x00, 0x02, 0x05, 0x05, 0x00, 0x03, 0x07, 0x01, 0x01
        /*0010*/ 	.byte	0x02, 0x03, 0x00, 0x00, 0x02, 0x06, 0x01, 0x00, 0x04, 0x0b, 0x08, 0x00, 0x01, 0x00, 0x00, 0x00
        /*0020*/ 	.byte	0x00, 0x00, 0x00, 0x00


//--------------------- .nv.info._Z21add_block_sums_kernelIdEvPT_PKS0_PKlS5_l --------------------------
	.section	.nv.info._Z21add_block_sums_kernelIdEvPT_PKS0_PKlS5_l,"",@"SHT_CUDA_INFO"
	.sectionflags	@""
	.align	4


	//----- nvinfo : EIATTR_CUDA_API_VERSION
	.align		4
        /*0000*/ 	.byte	0x04, 0x37
        /*0002*/ 	.short	(.L_25 - .L_24)
.L_24:
        /*0004*/ 	.word	0x00000082


	//----- nvinfo : EIATTR_KPARAM_INFO
	.align		4
.L_25:
        /*0008*/ 	.byte	0x04, 0x17
        /*000a*/ 	.short	(.L_27 - .L_26)
.L_26:
        /*000c*/ 	.word	0x00000000
        /*0010*/ 	.short	0x0004
        /*0012*/ 	.short	0x0020
        /*0014*/ 	.byte	0x00, 0xf0, 0x21, 0x00


	//----- nvinfo : EIATTR_KPARAM_INFO
	.align		4
.L_27:
        /*0018*/ 	.byte	0x04, 0x17
        /*001a*/ 	.short	(.L_29 - .L_28)
.L_28:
        /*001c*/ 	.word	0x00000000
        /*0020*/ 	.short	0x0003
        /*0022*/ 	.short	0x0018
        /*0024*/ 	.byte	0x00, 0xf5, 0x21, 0x00


	//----- nvinfo : EIATTR_KPARAM_INFO
	.align		4
.L_29:
        /*0028*/ 	.byte	0x04, 0x17
        /*002a*/ 	.short	(.L_31 - .L_30)
.L_30:
        /*002c*/ 	.word	0x00000000
        /*0030*/ 	.short	0x0002
        /*0032*/ 	.short	0x0010
        /*0034*/ 	.byte	0x00, 0xf5, 0x21, 0x00


	//----- nvinfo : EIATTR_KPARAM_INFO
	.align		4
.L_31:
        /*0038*/ 	.byte	0x04, 0x17
        /*003a*/ 	.short	(.L_33 - .L_32)
.L_32:
        /*003c*/ 	.word	0x00000000
        /*0040*/ 	.short	0x0001
        /*0042*/ 	.short	0x0008
        /*0044*/ 	.byte	0x00, 0xf5, 0x21, 0x00


	//----- nvinfo : EIATTR_KPARAM_INFO
	.align		4
.L_33:
        /*0048*/ 	.byte	0x04, 0x17
        /*004a*/ 	.short	(.L_35 - .L_34)
.L_34:
        /*004c*/ 	.word	0x00000000
        /*0050*/ 	.short	0x0000
        /*0052*/ 	.short	0x0000
        /*0054*/ 	.byte	0x00, 0xf5, 0x21, 0x00


	//----- nvinfo : EIATTR_SPARSE_MMA_MASK
	.align		4
.L_35:
        /*0058*/ 	.byte	0x03, 0x50
        /*005a*/ 	.short	0x0000


	//----- nvinfo : EIATTR_MAXREG_COUNT
	.align		4
        /*005c*/ 	.byte	0x03, 0x1b
        /*005e*/ 	.short	0x00ff


	//----- nvinfo : EIATTR_MERCURY_ISA_VERSION
	.align		4
        /*0060*/ 	.byte	0x03, 0x5f
        /*0062*/ 	.short	0x0101


	//----- nvinfo : EIATTR_VRC_CTA_INIT_COUNT
	.align		4
        /*0064*/ 	.byte	0x02, 0x4a
	.zero		1
	.zero		1


	//----- nvinfo : EIATTR_EXIT_INSTR_OFFSETS
	.align		4
        /*0068*/ 	.byte	0x04, 0x1c
        /*006a*/ 	.short	(.L_37 - .L_36)


	//   ....[0]....
.L_36:
        /*006c*/ 	.word	0x00000130


	//   ....[1]....
        /*0070*/ 	.word	0x000001a0


	//   ....[2]....
        /*0074*/ 	.word	0x00000240


	//----- nvinfo : EIATTR_CRS_STACK_SIZE
	.align		4
.L_37:
        /*0078*/ 	.byte	0x04, 0x1e
        /*007a*/ 	.short	(.L_39 - .L_38)
.L_38:
        /*007c*/ 	.word	0x00000000


	//----- nvinfo : EIATTR_CBANK_PARAM_SIZE
	.align		4
.L_39:
        /*0080*/ 	.byte	0x03, 0x19
        /*0082*/ 	.short	0x0028


	//----- nvinfo : EIATTR_PARAM_CBANK
	.align		4
        /*0084*/ 	.byte	0x04, 0x0a
        /*0086*/ 	.short	(.L_41 - .L_40)
	.align		4
.L_40:
        /*0088*/ 	.word	index@(.nv.constant0._Z21add_block_sums_kernelIdEvPT_PKS0_PKlS5_l)
        /*008c*/ 	.short	0x0380
        /*008e*/ 	.short	0x0028


	//----- nvinfo : EIATTR_SW_WAR
	.align		4
.L_41:
        /*0090*/ 	.byte	0x04, 0x36
        /*0092*/ 	.short	(.L_43 - .L_42)
.L_42:
        /*0094*/ 	.word	0x00000008
.L_43:


//--------------------- .nv.info._Z21add_block_sums_kernelIfEvPT_PKS0_PKlS5_l --------------------------
	.section	.nv.info._Z21add_block_sums_kernelIfEvPT_PKS0_PKlS5_l,"",@"SHT_CUDA_INFO"
	.sectionflags	@""
	.align	4


	//----- nvinfo : EIATTR_CUDA_API_VERSION
	.align		4
        /*0000*/ 	.byte	0x04, 0x37
        /*0002*/ 	.short	(.L_45 - .L_44)
.L_44:
        /*0004*/ 	.word	0x00000082


	//----- nvinfo : EIATTR_KPARAM_INFO
	.align		4
.L_45:
        /*0008*/ 	.byte	0x04, 0x17
        /*000a*/ 	.short	(.L_47 - .L_46)
.L_46:
        /*000c*/ 	.word	0x00000000
        /*0010*/ 	.short	0x0004
        /*0012*/ 	.short	0x0020
        /*0014*/ 	.byte	0x00, 0xf0, 0x21, 0x00


	//----- nvinfo : EIATTR_KPARAM_INFO
	.align		4
.L_47:
        /*0018*/ 	.byte	0x04, 0x17
        /*001a*/ 	.short	(.L_49 - .L_48)
.L_48:
        /*001c*/ 	.word	0x00000000
        /*0020*/ 	.short	0x0003
        /*0022*/ 	.short	0x0018
        /*0024*/ 	.byte	0x00, 0xf5, 0x21, 0x00


	//----- nvinfo : EIATTR_KPARAM_INFO
	.align		4
.L_49:
        /*0028*/ 	.byte	0x04, 0x17
        /*002a*/ 	.short	(.L_51 - .L_50)
.L_50:
        /*002c*/ 	.word	0x00000000
        /*0030*/ 	.short	0x0002
        /*0032*/ 	.short	0x0010
        /*0034*/ 	.byte	0x00, 0xf5, 0x21, 0x00


	//----- nvinfo : EIATTR_KPARAM_INFO
	.align		4
.L_51:
        /*0038*/ 	.byte	0x04, 0x17
        /*003a*/ 	.short	(.L_53 - .L_52)
.L_52:
        /*003c*/ 	.word	0x00000000
        /*0040*/ 	.short	0x0001
        /*0042*/ 	.short	0x0008
        /*0044*/ 	.byte	0x00, 0xf5, 0x21, 0x00


	//----- nvinfo : EIATTR_KPARAM_INFO
	.align		4
.L_53:
        /*0048*/ 	.byte	0x04, 0x17
        /*004a*/ 	.short	(.L_55 - .L_54)
.L_54:
        /*004c*/ 	.word	0x00000000
        /*0050*/ 	.short	0x0000
        /*0052*/ 	.short	0x0000
        /*0054*/ 	.byte	0x00, 0xf5, 0x21, 0x00


	//----- nvinfo : EIATTR_SPARSE_MMA_MASK
	.align		4
.L_55:
        /*0058*/ 	.byte	0x03, 0x50
        /*005a*/ 	.short	0x0000


	//----- nvinfo : EIATTR_MAXREG_COUNT
	.align		4
        /*005c*/ 	.byte	0x03, 0x1b
        /*005e*/ 	.short	0x00ff


	//----- nvinfo : EIATTR_MERCURY_ISA_VERSION
	.align		4
        /*0060*/ 	.byte	0x03, 0x5f
        /*0062*/ 	.short	0x0101


	//----- nvinfo : EIATTR_VRC_CTA_INIT_COUNT
	.align		4
        /*0064*/ 	.byte	0x02, 0x4a
	.zero		1
	.zero		1


	//----- nvinfo : EIATTR_EXIT_INSTR_OFFSETS
	.align		4
        /*0068*/ 	.byte	0x04, 0x1c
        /*006a*/ 	.short	(.L_57 - .L_56)


	//   ....[0]....
.L_56:
        /*006c*/ 	.word	0x00000130


	//   ....[1]....
        /*0070*/ 	.word	0x000001a0


	//   ....[2]....
        /*0074*/ 	.word	0x00000240


	//----- nvinfo : EIATTR_CRS_STACK_SIZE
	.align		4
.L_57:
        /*0078*/ 	.byte	0x04, 0x1e
        /*007a*/ 	.short	(.L_59 - .L_58)
.L_58:
        /*007c*/ 	.word	0x00000000


	//----- nvinfo : EIATTR_CBANK_PARAM_SIZE
	.align		4
.L_59:
        /*0080*/ 	.byte	0x03, 0x19
        /*0082*/ 	.short	0x0028


	//----- nvinfo : EIATTR_PARAM_CBANK
	.align		4
        /*0084*/ 	.byte	0x04, 0x0a
        /*0086*/ 	.short	(.L_61 - .L_60)
	.align		4
.L_60:
        /*0088*/ 	.word	index@(.nv.constant0._Z21add_block_sums_kernelIfEvPT_PKS0_PKlS5_l)
        /*008c*/ 	.short	0x0380
        /*008e*/ 	.short	0x0028


	//----- nvinfo : EIATTR_SW_WAR
	.align		4
.L_61:
        /*0090*/ 	.byte	0x04, 0x36
        /*0092*/ 	.short	(.L_63 - .L_62)
.L_62:
        /*0094*/ 	.word	0x00000008
.L_63:


//--------------------- .nv.info._Z16segcumsum_kernelIdEvPT_PKlllS1_Plb --------------------------
	.section	.nv.info._Z16segcumsum_kernelIdEvPT_PKlllS1_Plb,"",@"SHT_CUDA_INFO"
	.sectionflags	@""
	.align	4


	//----- nvinfo : EIATTR_CUDA_API_VERSION
	.align		4
        /*0000*/ 	.byte	0x04, 0x37
        /*0002*/ 	.short	(.L_65 - .L_64)
.L_64:
        /*0004*/ 	.word	0x00000082


	//----- nvinfo : EIATTR_KPARAM_INFO
	.align		4
.L_65:
        /*0008*/ 	.byte	0x04, 0x17
        /*000a*/ 	.short	(.L_67 - .L_66)
.L_66:
        /*000c*/ 	.word	0x00000000
        /*0010*/ 	.short	0x0006
        /*0012*/ 	.short	0x0030
        /*0014*/ 	.byte	0x00, 0xf0, 0x05, 0x00


	//----- nvinfo : EIATTR_KPARAM_INFO
	.align		4
.L_67:
        /*0018*/ 	.byte	0x04, 0x17
        /*001a*/ 	.short	(.L_69 - .L_68)
.L_68:
        /*001c*/ 	.word	0x00000000
        /*0020*/ 	.short	0x0005
        /*0022*/ 	.short	0x0028
        /*0024*/ 	.byte	0x00, 0xf5, 0x21, 0x00


	//----- nvinfo : EIATTR_KPARAM_INFO
	.align		4
.L_69:
        /*0028*/ 	.byte	0x04, 0x17
        /*002a*/ 	.short	(.L_71 - .L_70)
.L_70:
        /*002c*/ 	.word	0x00000000
        /*0030*/ 	.short	0x0004
        /*0032*/ 	.short	0x0020
        /*0034*/ 	.byte	0x00, 0xf5, 0x21, 0x00


	//----- nvinfo : EIATTR_KPARAM_INFO
	.align		4
.L_71:
        /*0038*/ 	.byte	0x04, 0x17
        /*003a*/ 	.short	(.L_73 - .L_72)
.L_72:
        /*003c*/ 	.word	0x00000000
        /*0040*/ 	.short	0x0003
        /*0042*/ 	.short	0x0018
        /*0044*/ 	.byte	0x00, 0xf0, 0x21, 0x00


	//----- nvinfo : EIATTR_KPARAM_INFO
	.align		4
.L_73:
        /*0048*/ 	.byte	0x04, 0x17
        /*004a*/ 	.short	(.L_75 - .L_74)
.L_74:
        /*004c*/ 	.word	0x00000000
        /*0050*/ 	.short	0x0002
        /*0052*/ 	.short	0x0010
        /*0054*/ 	.byte	0x00, 0xf0, 0x21, 0x00


	//----- nvinfo : EIATTR_KPARAM_INFO
	.align		4
.L_75:
        /*0058*/ 	.byte	0x04, 0x17
        /*005a*/ 	.short	(.L_77 - .L_76)
.L_76:
        /*005c*/ 	.word	0x00000000
        /*0060*/ 	.short	0x0001
        /*0062*/ 	.short	0x0008
        /*0064*/ 	.byte	0x00, 0xf5, 0x21, 0x00


	//----- nvinfo : EIATTR_KPARAM_INFO
	.align		4
.L_77:
        /*0068*/ 	.byte	0x04, 0x17
        /*006a*/ 	.short	(.L_79 - .L_78)
.L_78:
        /*006c*/ 	.word	0x00000000
        /*0070*/ 	.short	0x0000
        /*0072*/ 	.short	0x0000
        /*0074*/ 	.byte	0x00, 0xf5, 0x21, 0x00


	//----- nvinfo : EIATTR_SPARSE_MMA_MASK
	.align		4
.L_79:
        /*0078*/ 	.byte	0x03, 0x50
        /*007a*/ 	.short	0x0000


	//----- nvinfo : EIATTR_MAXREG_COUNT
	.align		4
        /*007c*/ 	.byte	0x03, 0x1b
        /*007e*/ 	.short	0x00ff


	//----- nvinfo : EIATTR_NUM_BARRIERS
	.align		4
        /*0080*/ 	.byte	0x02, 0x4c
        /*0082*/ 	.byte	0x01
	.zero		1


	//----- nvinfo : EIATTR_MERCURY_ISA_VERSION
	.align		4
        /*0084*/ 	.byte	0x03, 0x5f
        /*0086*/ 	.short	0x0101


	//----- nvinfo : EIATTR_VRC_CTA_INIT_COUNT
	.align		4
        /*0088*/ 	.byte	0x02, 0x4a
	.zero		1
	.zero		1


	//----- nvinfo : EIATTR_EXIT_INSTR_OFFSETS
	.align		4
        /*008c*/ 	.byte	0x04, 0x1c
        /*008e*/ 	.short	(.L_81 - .L_80)


	//   ....[0]....
.L_80:
        /*0090*/ 	.word	0x00000510


	//   ....[1]....
        /*0094*/ 	.word	0x00000590


	//----- nvinfo : EIATTR_CRS_STACK_SIZE
	.align		4
.L_81:
        /*0098*/ 	.byte	0x04, 0x1e
        /*009a*/ 	.short	(.L_83 - .L_82)
.L_82:
        /*009c*/ 	.word	0x00000000


	//----- nvinfo : EIATTR_CBANK_PARAM_SIZE
	.align		4
.L_83:
        /*00a0*/ 	.byte	0x03, 0x19
        /*00a2*/ 	.short	0x0031


	//----- nvinfo : EIATTR_PARAM_CBANK
	.align		4
        /*00a4*/ 	.byte	0x04, 0x0a
        /*00a6*/ 	.short	(.L_85 - .L_84)
	.align		4
.L_84:
        /*00a8*/ 	.word	index@(.nv.constant0._Z16segcumsum_kernelIdEvPT_PKlllS1_Plb)
        /*00ac*/ 	.short	0x0380
        /*00ae*/ 	.short	0x0031


	//----- nvinfo : EIATTR_SW_WAR
	.align		4
.L_85:
        /*00b0*/ 	.byte	0x04, 0x36
        /*00b2*/ 	.short	(.L_87 - .L_86)
.L_86:
        /*00b4*/ 	.word	0x00000008
.L_87:


//--------------------- .nv.info._Z16segcumsum_kernelIfEvPT_PKlllS1_Plb --------------------------
	.section	.nv.info._Z16segcumsum_kernelIfEvPT_PKlllS1_Plb,"",@"SHT_CUDA_INFO"
	.sectionflags	@""
	.align	4


	//----- nvinfo : EIATTR_CUDA_API_VERSION
	.align		4
        /*0000*/ 	.byte	0x04, 0x37
        /*0002*/ 	.short	(.L_89 - .L_88)
.L_88:
        /*0004*/ 	.word	0x00000082


	//----- nvinfo : EIATTR_KPARAM_INFO
	.align		4
.L_89:
        /*0008*/ 	.byte	0x04, 0x17
        /*000a*/ 	.short	(.L_91 - .L_90)
.L_90:
        /*000c*/ 	.word	0x00000000
        /*0010*/ 	.short	0x0006
        /*0012*/ 	.short	0x0030
        /*0014*/ 	.byte	0x00, 0xf0, 0x05, 0x00


	//----- nvinfo : EIATTR_KPARAM_INFO
	.align		4
.L_91:
        /*0018*/ 	.byte	0x04, 0x17
        /*001a*/ 	.short	(.L_93 - .L_92)
.L_92:
        /*001c*/ 	.word	0x00000000
        /*0020*/ 	.short	0x0005
        /*0022*/ 	.short	0x0028
        /*0024*/ 	.byte	0x00, 0xf5, 0x21, 0x00


	//----- nvinfo : EIATTR_KPARAM_INFO
	.align		4
.L_93:
        /*0028*/ 	.byte	0x04, 0x17
        /*002a*/ 	.short	(.L_95 - .L_94)
.L_94:
        /*002c*/ 	.word	0x00000000
        /*0030*/ 	.short	0x0004
        /*0032*/ 	.short	0x0020
        /*0034*/ 	.byte	0x00, 0xf5, 0x21, 0x00


	//----- nvinfo : EIATTR_KPARAM_INFO
	.align		4
.L_95:
        /*0038*/ 	.byte	0x04, 0x17
        /*003a*/ 	.short	(.L_97 - .L_96)
.L_96:
        /*003c*/ 	.word	0x00000000
        /*0040*/ 	.short	0x0003
        /*0042*/ 	.short	0x0018
        /*0044*/ 	.byte	0x00, 0xf0, 0x21, 0x00


	//----- nvinfo : EIATTR_KPARAM_INFO
	.align		4
.L_97:
        /*0048*/ 	.byte	0x04, 0x17
        /*004a*/ 	.short	(.L_99 - .L_98)
.L_98:
        /*004c*/ 	.word	0x00000000
        /*0050*/ 	.short	0x0002
        /*0052*/ 	.short	0x0010
        /*0054*/ 	.byte	0x00, 0xf0, 0x21, 0x00


	//----- nvinfo : EIATTR_KPARAM_INFO
	.align		4
.L_99:
        /*0058*/ 	.byte	0x04, 0x17
        /*005a*/ 	.short	(.L_101 - .L_100)
.L_100:
        /*005c*/ 	.word	0x00000000
        /*0060*/ 	.short	0x0001
        /*0062*/ 	.short	0x0008
        /*0064*/ 	.byte	0x00, 0xf5, 0x21, 0x00


	//----- nvinfo : EIATTR_KPARAM_INFO
	.align		4
.L_101:
        /*0068*/ 	.byte	0x04, 0x17
        /*006a*/ 	.short	(.L_103 - .L_102)
.L_102:
        /*006c*/ 	.word	0x00000000
        /*0070*/ 	.short	0x0000
        /*0072*/ 	.short	0x0000
        /*0074*/ 	.byte	0x00, 0xf5, 0x21, 0x00


	//----- nvinfo : EIATTR_SPARSE_MMA_MASK
	.align		4
.L_103:
        /*0078*/ 	.byte	0x03, 0x50
        /*007a*/ 	.short	0x0000


	//----- nvinfo : EIATTR_MAXREG_COUNT
	.align		4
        /*007c*/ 	.byte	0x03, 0x1b
        /*007e*/ 	.short	0x00ff


	//----- nvinfo : EIATTR_NUM_BARRIERS
	.align		4
        /*0080*/ 	.byte	0x02, 0x4c
        /*0082*/ 	.byte	0x01
	.zero		1


	//----- nvinfo : EIATTR_MERCURY_ISA_VERSION
	.align		4
        /*0084*/ 	.byte	0x03, 0x5f
        /*0086*/ 	.short	0x0101


	//----- nvinfo : EIATTR_VRC_CTA_INIT_COUNT
	.align		4
        /*0088*/ 	.byte	0x02, 0x4a
	.zero		1
	.zero		1


	//----- nvinfo : EIATTR_EXIT_INSTR_OFFSETS
	.align		4
        /*008c*/ 	.byte	0x04, 0x1c
        /*008e*/ 	.short	(.L_105 - .L_104)


	//   ....[0]....
.L_104:
        /*0090*/ 	.word	0x000004f0


	//   ....[1]....
        /*0094*/ 	.word	0x00000570


	//----- nvinfo : EIATTR_CRS_STACK_SIZE
	.align		4
.L_105:
        /*0098*/ 	.byte	0x04, 0x1e
        /*009a*/ 	.short	(.L_107 - .L_106)
.L_106:
        /*009c*/ 	.word	0x00000000


	//----- nvinfo : EIATTR_CBANK_PARAM_SIZE
	.align		4
.L_107:
        /*00a0*/ 	.byte	0x03, 0x19
        /*00a2*/ 	.short	0x0031


	//----- nvinfo : EIATTR_PARAM_CBANK
	.align		4
        /*00a4*/ 	.byte	0x04, 0x0a
        /*00a6*/ 	.short	(.L_109 - .L_108)
	.align		4
.L_108:
        /*00a8*/ 	.word	index@(.nv.constant0._Z16segcumsum_kernelIfEvPT_PKlllS1_Plb)
        /*00ac*/ 	.short	0x0380
        /*00ae*/ 	.short	0x0031


	//----- nvinfo : EIATTR_SW_WAR
	.align		4
.L_109:
        /*00b0*/ 	.byte	0x04, 0x36
        /*00b2*/ 	.short	(.L_111 - .L_110)
.L_110:
        /*00b4*/ 	.word	0x00000008
.L_111:


//--------------------- .nv.callgraph             --------------------------
	.section	.nv.callgraph,"",@"SHT_CUDA_CALLGRAPH"
	.align	4
	.sectionentsize	8
	.align		4
        /*0000*/ 	.word	0x00000000
	.align		4
        /*0004*/ 	.word	0xffffffff
	.align		4
        /*0008*/ 	.word	0x00000000
	.align		4
        /*000c*/ 	.word	0xfffffffe
	.align		4
        /*0010*/ 	.word	0x00000000
	.align		4
        /*0014*/ 	.word	0xfffffffd
	.align		4
        /*0018*/ 	.word	0x00000000
	.align		4
        /*001c*/ 	.word	0xfffffffc


//--------------------- .text._Z21add_block_sums_kernelIdEvPT_PKS0_PKlS5_l --------------------------
	.section	.text._Z21add_block_sums_kernelIdEvPT_PKS0_PKlS5_l,"ax",@progbits
	.align	128
        .global         _Z21add_block_sums_kernelIdEvPT_PKS0_PKlS5_l
        .type           _Z21add_block_sums_kernelIdEvPT_PKS0_PKlS5_l,@function
        .size           _Z21add_block_sums_kernelIdEvPT_PKS0_PKlS5_l,(.L_x_16 - _Z21add_block_sums_kernelIdEvPT_PKS0_PKlS5_l)
        .other          _Z21add_block_sums_kernelIdEvPT_PKS0_PKlS5_l,@"STO_CUDA_ENTRY STV_DEFAULT"
_Z21add_block_sums_kernelIdEvPT_PKS0_PKlS5_l:
.text._Z21add_block_sums_kernelIdEvPT_PKS0_PKlS5_l:
[----:B------:R-:W-:Y:S01]  /*0000*/  LDC R1, c[0x0][0x37c] ;  /* 0x0000df00ff017b82 */ /* 0x000fe20000000800 */
[----:B------:R-:W0:Y:S01]  /*0010*/  S2R R7, SR_CTAID.X ;  /* 0x0000000000077919 */ /* 0x000e220000002500 */
[----:B------:R-:W0:Y:S01]  /*0020*/  LDCU UR4, c[0x0][0x360] ;  /* 0x00006c00ff0477ac */ /* 0x000e220008000800 */
[----:B------:R-:W-:Y:S01]  /*0030*/  BSSY.RECONVERGENT B0, `(.L_x_0) ;  /* 0x000000f000007945 */ /* 0x000fe20003800200 */
[----:B------:R-:W1:Y:S01]  /*0040*/  S2R R0, SR_TID.X ;  /* 0x0000000000007919 */ /* 0x000e620000002100 */
[----:B------:R-:W2:Y:S01]  /*0050*/  LDCU.64 UR6, c[0x0][0x3a0] ;  /* 0x00007400ff0677ac */ /* 0x000ea20008000a00 */
[----:B0-----:R-:W-:Y:S01]  /*0060*/  IMAD R3, R7, UR4, RZ ;  /* 0x0000000407037c24 */ /* 0x001fe2000f8e02ff */
[----:B------:R-:W0:Y:S04]  /*0070*/  LDCU.64 UR4, c[0x0][0x358] ;  /* 0x00006b00ff0477ac */ /* 0x000e280008000a00 */
[----:B-1----:R-:W-:-:S04]  /*0080*/  IADD3 R0, P1, PT, R3, R0, RZ ;  /* 0x0000000003007210 */ /* 0x002fc80007f3e0ff */
[----:B--2---:R-:W-:Y:S01]  /*0090*/  ISETP.GE.U32.AND P0, PT, R0, UR6, PT ;  /* 0x0000000600007c0c */ /* 0x004fe2000bf06070 */
[----:B------:R-:W-:-:S05]  /*00a0*/  IMAD.X R9, RZ, RZ, RZ, P1 ;  /* 0x000000ffff097224 */ /* 0x000fca00008e06ff */
[----:B------:R-:W-:-:S04]  /*00b0*/  ISETP.GE.AND.EX P0, PT, R9, UR7, PT, P0 ;  /* 0x0000000709007c0c */ /* 0x000fc8000bf06300 */
[----:B------:R-:W-:-:S09]  /*00c0*/  ISETP.EQ.OR P1, PT, R7, RZ, P0 ;  /* 0x000000ff0700720c */ /* 0x000fd20000722670 */
[----:B0-----:R-:W-:Y:S05]  /*00d0*/  @P0 BRA `(.L_x_1) ;  /* 0x0000000000100947 */ /* 0x001fea0003800000 */
[----:B------:R-:W0:Y:S02]  /*00e0*/  LDCU.64 UR6, c[0x0][0x390] ;  /* 0x00007200ff0677ac */ /* 0x000e240008000a00 */
[----:B0-----:R-:W-:-:S04]  /*00f0*/  LEA R2, P0, R0, UR6, 0x3 ;  /* 0x0000000600027c11 */ /* 0x001fc8000f8018ff */
[----:B------:R-:W-:-:S06]  /*0100*/  LEA.HI.X R3, R0, UR7, R9, 0x3, P0 ;  /* 0x0000000700037c11 */ /* 0x000fcc00080f1c09 */
[----:B------:R-:W5:Y:S03]  /*0110*/  LDG.E.64 R2, desc[UR4][R2.64] ;  /* 0x0000000402027981 */ /* 0x000f66000c1e1b00 */
.L_x_1:
[----:B------:R-:W-:Y:S05]  /*0120*/  BSYNC.RECONVERGENT B0 ;  /* 0x0000000000007941 */ /* 0x000fea0003800200 */
.L_x_0:
[----:B------:R-:W-:Y:S05]  /*0130*/  @P1 EXIT ;  /* 0x000000000000194d */ /* 0x000fea0003800000 */
[----:B------:R-:W0:Y:S01]  /*0140*/  LDC.64 R4, c[0x0][0x398] ;  /* 0x0000e600ff047b82 */ /* 0x000e220000000a00 */
[----:B------:R-:W-:-:S04]  /*0150*/  VIADD R7, R7, 0xffffffff ;  /* 0xffffffff07077836 */ /* 0x000fc80000000000 */
[----:B0-----:R-:W-:-:S06]  /*0160*/  IMAD.WIDE.U32 R4, R7, 0x8, R4 ;  /* 0x0000000807047825 */ /* 0x001fcc00078e0004 */
[----:B------:R-:W2:Y:S02]  /*0170*/  LDG.E.64 R4, desc[UR4][R4.64] ;  /* 0x0000000404047981 */ /* 0x000ea4000c1e1b00 */
[----:B--2--5:R-:W-:-:S04]  /*0180*/  ISETP.NE.U32.AND P0, PT, R4, R2, PT ;  /* 0x000000020400720c */ /* 0x024fc80003f05070 */
[----:B------:R-:W-:-:S13]  /*0190*/  ISETP.NE.AND.EX P0, PT, R5, R3, PT, P0 ;  /* 0x000000030500720c */ /* 0x000fda0003f05300 */
[----:B------:R-:W-:Y:S05]  /*01a0*/  @P0 EXIT ;  /* 0x000000000000094d */ /* 0x000fea0003800000 */
[----:B------:R-:W0:Y:S01]  /*01b0*/  LDC.64 R2, c[0x0][0x388] ;  /* 0x0000e200ff027b82 */ /* 0x000e220000000a00 */
[----:B------:R-:W1:Y:S02]  /*01c0*/  LDCU.64 UR6, c[0x0][0x380] ;  /* 0x00007000ff0677ac */ /* 0x000e640008000a00 */
[----:B-1----:R-:W-:-:S04]  /*01d0*/  LEA R4, P0, R0, UR6, 0x3 ;  /* 0x0000000600047c11 */ /* 0x002fc8000f8018ff */
[----:B------:R-:W-:Y:S01]  /*01e0*/  LEA.HI.X R5, R0, UR7, R9, 0x3, P0 ;  /* 0x0000000700057c11 */ /* 0x000fe200080f1c09 */
[----:B0-----:R-:W-:-:S04]  /*01f0*/  IMAD.WIDE.U32 R2, R7, 0x8, R2 ;  /* 0x0000000807027825 */ /* 0x001fc800078e0002 */
[----:B------:R-:W2:Y:S04]  /*0200*/  LDG.E.64 R6, desc[UR4][R4.64] ;  /* 0x0000000404067981 */ /* 0x000ea8000c1e1b00 */
[----:B------:R-:W2:Y:S02]  /*0210*/  LDG.E.64 R2, desc[UR4][R2.64] ;  /* 0x0000000402027981 */ /* 0x000ea4000c1e1b00 */
[----:B--2---:R-:W-:-:S07]  /*0220*/  DADD R6, R2, R6 ;  /* 0x0000000002067229 */ /* 0x004fce0000000006 */
[----:B------:R-:W-:Y:S01]  /*0230*/  STG.E.64 desc[UR4][R4.64], R6 ;  /* 0x0000000604007986 */ /* 0x000fe2000c101b04 */
[----:B------:R-:W-:Y:S05]  /*0240*/  EXIT ;  /* 0x000000000000794d */ /* 0x000fea0003800000 */
.L_x_2:
[----:B------:R-:W-:-:S00]  /*0250*/  BRA `(.L_x_2) ;  /* 0xfffffffc00fc7947 */ /* 0x000fc0000383ffff */
[----:B------:R-:W-:-:S00]  /*0260*/  NOP ;  /* 0x0000000000007918 */ /* 0x000fc00000000000 */
        /* <DEDUP_REMOVED lines=9> */
.L_x_16:


//--------------------- .text._Z21add_block_sums_kernelIfEvPT_PKS0_PKlS5_l --------------------------
	.section	.text._Z21add_block_sums_kernelIfEvPT_PKS0_PKlS5_l,"ax",@progbits
	.align	128
        .global         _Z21add_block_sums_kernelIfEvPT_PKS0_PKlS5_l
        .type           _Z21add_block_sums_kernelIfEvPT_PKS0_PKlS5_l,@function
        .size           _Z21add_block_sums_kernelIfEvPT_PKS0_PKlS5_l,(.L_x_17 - _Z21add_block_sums_kernelIfEvPT_PKS0_PKlS5_l)
        .other          _Z21add_block_sums_kernelIfEvPT_PKS0_PKlS5_l,@"STO_CUDA_ENTRY STV_DEFAULT"
_Z21add_block_sums_kernelIfEvPT_PKS0_PKlS5_l:
.text._Z21add_block_sums_kernelIfEvPT_PKS0_PKlS5_l:
        /* <DEDUP_REMOVED lines=18> */
.L_x_4:
[----:B------:R-:W-:Y:S05]  /*0120*/  BSYNC.RECONVERGENT B0 ;  /* 0x0000000000007941 */ /* 0x000fea0003800200 */
.L_x_3:
        /* <DEDUP_REMOVED lines=13> */
[----:B------:R-:W2:Y:S04]  /*0200*/  LDG.E R7, desc[UR4][R4.64] ;  /* 0x0000000404077981 */ /* 0x000ea8000c1e1900 */
[----:B------:R-:W2:Y:S02]  /*0210*/  LDG.E R2, desc[UR4][R2.64] ;  /* 0x0000000402027981 */ /* 0x000ea4000c1e1900 */
[----:B--2---:R-:W-:-:S05]  /*0220*/  FADD R7, R2, R7 ;  /* 0x0000000702077221 */ /* 0x004fca0000000000 */
[----:B------:R-:W-:Y:S01]  /*0230*/  STG.E desc[UR4][R4.64], R7 ;  /* 0x0000000704007986 */ /* 0x000fe2000c101904 */
[----:B------:R-:W-:Y:S05]  /*0240*/  EXIT ;  /* 0x000000000000794d */ /* 0x000fea0003800000 */
.L_x_5:
        /* <DEDUP_REMOVED lines=11> */
.L_x_17:


//--------------------- .text._Z16segcumsum_kernelIdEvPT_PKlllS1_Plb --------------------------
	.section	.text._Z16segcumsum_kernelIdEvPT_PKlllS1_Plb,"ax",@progbits
	.align	128
        .global         _Z16segcumsum_kernelIdEvPT_PKlllS1_Plb
        .type           _Z16segcumsum_kernelIdEvPT_PKlllS1_Plb,@function
        .size           _Z16segcumsum_kernelIdEvPT_PKlllS1_Plb,(.L_x_18 - _Z16segcumsum_kernelIdEvPT_PKlllS1_Plb)
        .other          _Z16segcumsum_kernelIdEvPT_PKlllS1_Plb,@"STO_CUDA_ENTRY STV_DEFAULT"
_Z16segcumsum_kernelIdEvPT_PKlllS1_Plb:
.text._Z16segcumsum_kernelIdEvPT_PKlllS1_Plb:
[----:B------:R-:W-:Y:S01]  /*0000*/  LDC R1, c[0x0][0x37c] ;  /* 0x0000df00ff017b82 */ /* 0x000fe20000000800 */
[----:B------:R-:W0:Y:S01]  /*0010*/  S2R R0, SR_CTAID.X ;  /* 0x0000000000007919 */ /* 0x000e220000002500 */
[----:B------:R-:W0:Y:S01]  /*0020*/  LDCU UR12, c[0x0][0x360] ;  /* 0x00006c00ff0c77ac */ /* 0x000e220008000800 */
[----:B------:R-:W1:Y:S01]  /*0030*/  S2R R8, SR_TID.X ;  /* 0x0000000000087919 */ /* 0x000e620000002100 */
[----:B------:R-:W2:Y:S01]  /*0040*/  LDCU.64 UR14, c[0x0][0x390] ;  /* 0x00007200ff0e77ac */ /* 0x000ea20008000a00 */
[----:B------:R-:W3:Y:S01]  /*0050*/  LDCU.64 UR4, c[0x0][0x380] ;  /* 0x00007000ff0477ac */ /* 0x000ee20008000a00 */
[----:B------:R-:W4:Y:S01]  /*0060*/  LDCU.64 UR10, c[0x0][0x358] ;  /* 0x00006b00ff0a77ac */ /* 0x000f220008000a00 */
[----:B------:R-:W4:Y:S01]  /*0070*/  LDCU.64 UR8, c[0x0][0x398] ;  /* 0x00007300ff0877ac */ /* 0x000f220008000a00 */
[----:B0-----:R-:W-:-:S05]  /*0080*/  IMAD R5, R0, UR12, RZ ;  /* 0x0000000c00057c24 */ /* 0x001fca000f8e02ff */
[----:B-1----:R-:W-:-:S04]  /*0090*/  IADD3 R10, P0, PT, R5, R8, RZ ;  /* 0x00000008050a7210 */ /* 0x002fc80007f1e0ff */
[C---:B--2---:R-:W-:Y:S01]  /*00a0*/  ISETP.GE.U32.AND P1, PT, R10.reuse, UR14, PT ;  /* 0x0000000e0a007c0c */ /* 0x044fe2000bf26070 */
[----:B------:R-:W-:Y:S02]  /*00b0*/  IMAD.X R9, RZ, RZ, RZ, P0 ;  /* 0x000000ffff097224 */ /* 0x000fe400000e06ff */
[----:B------:R-:W-:-:S03]  /*00c0*/  IMAD.SHL.U32 R13, R10, 0x8, RZ ;  /* 0x000000080a0d7824 */ /* 0x000fc600078e00ff */
[----:B------:R-:W-:Y:S02]  /*00d0*/  ISETP.GE.AND.EX P3, PT, R9, UR15, PT, P1 ;  /* 0x0000000f09007c0c */ /* 0x000fe4000bf66310 */
[----:B---3--:R-:W-:Y:S02]  /*00e0*/  IADD3 R4, P0, PT, R13, UR4, RZ ;  /* 0x000000040d047c10 */ /* 0x008fe4000ff1e0ff */
[----:B------:R-:W-:-:S04]  /*00f0*/  SHF.L.U64.HI R14, R10, 0x3, R9 ;  /* 0x000000030a0e7819 */ /* 0x000fc80000010209 */
[----:B------:R-:W-:-:S05]  /*0100*/  IADD3.X R5, PT, PT, R14, UR5, RZ, P0, !PT ;  /* 0x000000050e057c10 */ /* 0x000fca00087fe4ff */
[----:B----4-:R-:W2:Y:S01]  /*0110*/  @!P3 LDG.E.64 R6, desc[UR10][R4.64] ;  /* 0x0000000a0406b981 */ /* 0x010ea2000c1e1b00 */
[----:B------:R-:W0:Y:S08]  /*0120*/  S2UR UR5, SR_CgaCtaId ;  /* 0x00000000000579c3 */ /* 0x000e300000008800 */
[----:B------:R-:W1:Y:S01]  /*0130*/  @!P3 LDC.64 R16, c[0x0][0x388] ;  /* 0x0000e200ff10bb82 */ /* 0x000e620000000a00 */
[----:B------:R-:W-:Y:S01]  /*0140*/  UMOV UR4, 0x400 ;  /* 0x0000040000047882 */ /* 0x000fe20000000000 */
[----:B------:R-:W-:-:S04]  /*0150*/  UISETP.LT.U32.AND UP0, UPT, UR12, UR8, UPT ;  /* 0x000000080c00728c */ /* 0x000fc8000bf01070 */
[----:B------:R-:W-:Y:S02]  /*0160*/  UISETP.LT.AND.EX UP0, UPT, URZ, UR9, UPT, UP0 ;  /* 0x00000009ff00728c */ /* 0x000fe4000bf01300 */
[----:B0-----:R-:W-:Y:S01]  /*0170*/  ULEA UR5, UR5, UR4, 0x18 ;  /* 0x0000000405057291 */ /* 0x001fe2000f8ec0ff */
[----:B-1----:R-:W-:-:S05]  /*0180*/  @!P3 IADD3 R12, P0, PT, R13, R16, RZ ;  /* 0x000000100d0cb210 */ /* 0x002fca0007f1e0ff */
[----:B------:R-:W-:Y:S01]  /*0190*/  LEA R11, R8, UR5, 0x3 ;  /* 0x00000005080b7c11 */ /* 0x000fe2000f8e18ff */
[----:B------:R-:W-:Y:S01]  /*01a0*/  @!P3 IMAD.X R13, R14, 0x1, R17, P0 ;  /* 0x000000010e0db824 */ /* 0x000fe200000e0611 */
[----:B------:R-:W-:-:S04]  /*01b0*/  USEL UR7, UR12, UR8, UP0 ;  /* 0x000000080c077287 */ /* 0x000fc80008000000 */
[----:B------:R0:W5:Y:S01]  /*01c0*/  @!P3 LDG.E.64 R2, desc[UR10][R12.64] ;  /* 0x0000000a0c02b981 */ /* 0x000162000c1e1b00 */
[----:B------:R-:W-:Y:S02]  /*01d0*/  USEL UR8, UR9, URZ, !UP0 ;  /* 0x000000ff09087287 */ /* 0x000fe4000c000000 */
[----:B------:R-:W-:-:S04]  /*01e0*/  UISETP.GE.U32.AND UP0, UPT, UR7, 0x2, UPT ;  /* 0x000000020700788c */ /* 0x000fc8000bf06070 */
[----:B------:R-:W-:Y:S01]  /*01f0*/  UISETP.GE.AND.EX UP0, UPT, UR8, URZ, UPT, UP0 ;  /* 0x000000ff0800728c */ /* 0x000fe2000bf06300 */
[----:B--2---:R0:W-:Y:S01]  /*0200*/  @!P3 STS.64 [R11], R6 ;  /* 0x000000060b00b388 */ /* 0x0041e20000000a00 */
[----:B------:R-:W-:Y:S07]  /*0210*/  BAR.SYNC.DEFER_BLOCKING 0x0 ;  /* 0x0000000000007b1d */ /* 0x000fee0000010000 */
[----:B------:R-:W-:Y:S05]  /*0220*/  BRA.U !UP0, `(.L_x_6) ;  /* 0x0000000108947547 */ /* 0x000fea000b800000 */
[----:B------:R-:W1:Y:S01]  /*0230*/  LDCU.64 UR14, c[0x0][0x390] ;  /* 0x00007200ff0e77ac */ /* 0x000e620008000a00 */
[----:B------:R-:W-:Y:S01]  /*0240*/  PRMT R14, RZ, 0x7610, R14 ;  /* 0x00007610ff0e7816 */ /* 0x000fe2000000000e */
[----:B------:R-:W2:Y:S01]  /*0250*/  LDCU.64 UR16, c[0x0][0x388] ;  /* 0x00007100ff1077ac */ /* 0x000ea20008000a00 */
[----:B------:R-:W-:Y:S01]  /*0260*/  UMOV UR13, 0x1 ;  /* 0x00000001000d7882 */ /* 0x000fe20000000000 */
[----:B------:R-:W-:Y:S01]  /*0270*/  UMOV UR4, URZ ;  /* 0x000000ff00047c82 */ /* 0x000fe20008000000 */
[----:B-1----:R-:W-:-:S13]  /*0280*/  ISETP.GE.U32.AND P1, PT, R10, UR14, PT ;  /* 0x0000000e0a007c0c */ /* 0x002fda000bf26070 */
.L_x_9:
[----:B------:R-:W-:Y:S01]  /*0290*/  LOP3.LUT P2, RZ, R14, 0xff, RZ, 0xc0, !PT ;  /* 0x000000ff0eff7812 */ /* 0x000fe2000784c0ff */
[----:B01----:R-:W-:Y:S01]  /*02a0*/  IMAD.U32 R6, RZ, RZ, UR4 ;  /* 0x00000004ff067e24 */ /* 0x003fe2000f8e00ff */
[----:B------:R-:W-:Y:S01]  /*02b0*/  ISETP.LT.U32.AND P0, PT, R8, UR13, PT ;  /* 0x0000000d08007c0c */ /* 0x000fe2000bf01070 */
[----:B------:R-:W-:Y:S01]  /*02c0*/  BSSY.RECONVERGENT B0, `(.L_x_7) ;  /* 0x0000011000007945 */ /* 0x000fe20003800200 */
[----:B------:R-:W-:-:S04]  /*02d0*/  ISETP.GE.OR.EX P2, PT, R9, UR15, P2, P1 ;  /* 0x0000000f09007c0c */ /* 0x000fc80009746710 */
[----:B------:R-:W-:Y:S02]  /*02e0*/  ISETP.GT.U32.OR.EX P0, PT, R6, RZ, P2, P0 ;  /* 0x000000ff0600720c */ /* 0x000fe40001704500 */
[----:B------:R-:W-:-:S11]  /*02f0*/  CS2R R6, SRZ ;  /* 0x0000000000067805 */ /* 0x000fd6000001ff00 */
[----:B------:R-:W-:Y:S05]  /*0300*/  @P0 BRA `(.L_x_8) ;  /* 0x0000000000300947 */ /* 0x000fea0003800000 */
[----:B------:R-:W-:-:S04]  /*0310*/  IADD3 R13, P0, PT, R10, -UR13, RZ ;  /* 0x8000000d0a0d7c10 */ /* 0x000fc8000ff1e0ff */
[----:B------:R-:W-:Y:S02]  /*0320*/  IADD3.X R14, PT, PT, R9, ~UR4, RZ, P0, !PT ;  /* 0x80000004090e7c10 */ /* 0x000fe400087fe4ff */
[----:B--2---:R-:W-:-:S04]  /*0330*/  LEA R12, P0, R13, UR16, 0x3 ;  /* 0x000000100d0c7c11 */ /* 0x004fc8000f8018ff */
[----:B------:R-:W-:-:S06]  /*0340*/  LEA.HI.X R13, R13, UR17, R14, 0x3, P0 ;  /* 0x000000110d0d7c11 */ /* 0x000fcc00080f1c0e */
[----:B------:R-:W2:Y:S02]  /*0350*/  LDG.E.64 R12, desc[UR10][R12.64] ;  /* 0x0000000a0c0c7981 */ /* 0x000ea4000c1e1b00 */
[----:B--2--5:R-:W-:-:S04]  /*0360*/  ISETP.NE.U32.AND P0, PT, R2, R12, PT ;  /* 0x0000000c0200720c */ /* 0x024fc80003f05070 */
[----:B------:R-:W-:-:S13]  /*0370*/  ISETP.NE.AND.EX P0, PT, R3, R13, PT, P0 ;  /* 0x0000000d0300720c */ /* 0x000fda0003f05300 */
[----:B------:R-:W-:-:S05]  /*0380*/  @!P0 VIADD R14, R8, -UR13 ;  /* 0x8000000d080e8c36 */ /* 0x000fca0008000000 */
[----:B------:R-:W-:Y:S01]  /*0390*/  @!P0 LEA R15, R14, UR5, 0x3 ;  /* 0x000000050e0f8c11 */ /* 0x000fe2000f8e18ff */
[----:B------:R-:W-:-:S04]  /*03a0*/  IMAD.MOV.U32 R14, RZ, RZ, 0x1 ;  /* 0x00000001ff0e7424 */ /* 0x000fc800078e00ff */
[----:B------:R0:W1:Y:S01]  /*03b0*/  @!P0 LDS.64 R6, [R15] ;  /* 0x000000000f068984 */ /* 0x0000620000000a00 */
[----:B------:R-:W-:-:S07]  /*03c0*/  @!P0 PRMT R14, RZ, 0x7610, R14 ;  /* 0x00007610ff0e8816 */ /* 0x000fce000000000e */
.L_x_8:
[----:B--2---:R-:W-:Y:S05]  /*03d0*/  BSYNC.RECONVERGENT B0 ;  /* 0x0000000000007941 */ /* 0x004fea0003800200 */
.L_x_7:
[----:B------:R-:W-:Y:S01]  /*03e0*/  BAR.SYNC.DEFER_BLOCKING 0x0 ;  /* 0x0000000000007b1d */ /* 0x000fe20000010000 */
[----:B------:R-:W-:Y:S02]  /*03f0*/  USHF.L.U64.HI UR4, UR13, 0x1, UR4 ;  /* 0x000000010d047899 */ /* 0x000fe40008010204 */
[----:B------:R-:W-:-:S04]  /*0400*/  USHF.L.U32 UR13, UR13, 0x1, URZ ;  /* 0x000000010d0d7899 */ /* 0x000fc800080006ff */
[----:B------:R-:W-:-:S04]  /*0410*/  UISETP.GE.U32.AND UP0, UPT, UR13, UR7, UPT ;  /* 0x000000070d00728c */ /* 0x000fc8000bf06070 */
[----:B------:R-:W-:Y:S01]  /*0420*/  UISETP.GE.AND.EX UP0, UPT, UR4, UR8, UPT, UP0 ;  /* 0x000000080400728c */ /* 0x000fe2000bf06300 */
[----:B------:R-:W1:Y:S02]  /*0430*/  @!P3 LDS.64 R12, [R11] ;  /* 0x000000000b0cb984 */ /* 0x000e640000000a00 */
[----:B-1----:R-:W-:-:S07]  /*0440*/  @!P3 DADD R6, R12, R6 ;  /* 0x000000000c06b229 */ /* 0x002fce0000000006 */
[----:B------:R1:W-:Y:S01]  /*0450*/  @!P3 STS.64 [R11], R6 ;  /* 0x000000060b00b388 */ /* 0x0003e20000000a00 */
[----:B------:R-:W-:Y:S06]  /*0460*/  BAR.SYNC.DEFER_BLOCKING 0x0 ;  /* 0x0000000000007b1d */ /* 0x000fec0000010000 */
[----:B------:R-:W-:Y:S05]  /*0470*/  BRA.U !UP0, `(.L_x_9) ;  /* 0xfffffffd08847547 */ /* 0x000fea000b83ffff */
.L_x_6:
[----:B------:R-:W-:Y:S01]  /*0480*/  ISETP.GE.AND.EX P2, PT, R9, UR15, PT, P1 ;  /* 0x0000000f09007c0c */ /* 0x000fe2000bf46310 */
[----:B------:R-:W2:Y:S01]  /*0490*/  LDCU.U8 UR6, c[0x0][0x3b0] ;  /* 0x00007600ff0677ac */ /* 0x000ea20008000000 */
[----:B------:R-:W-:-:S06]  /*04a0*/  UIADD3 UR9, UPT, UPT, UR12, -0x1, URZ ;  /* 0xffffffff0c097890 */ /* 0x000fcc000fffe0ff */
[----:B------:R-:W-:-:S05]  /*04b0*/  ISETP.NE.AND P0, PT, R8, UR9, PT ;  /* 0x0000000908007c0c */ /* 0x000fca000bf05270 */
[----:B01----:R-:W0:Y:S01]  /*04c0*/  @!P2 LDS.64 R6, [R11] ;  /* 0x000000000b06a984 */ /* 0x003e220000000a00 */
[----:B--2---:R-:W-:-:S06]  /*04d0*/  UPRMT UR6, UR6, 0x8880, URZ ;  /* 0x0000888006067896 */ /* 0x004fcc00080000ff */
[----:B------:R-:W-:-:S04]  /*04e0*/  ISETP.EQ.OR P0, PT, RZ, UR6, P0 ;  /* 0x00000006ff007c0c */ /* 0x000fc80008702670 */
[----:B------:R-:W-:Y:S01]  /*04f0*/  ISETP.GE.OR.EX P0, PT, R9, UR15, P0, P1 ;  /* 0x0000000f09007c0c */ /* 0x000fe20008706710 */
[----:B0-----:R0:W-:-:S12]  /*0500*/  @!P2 STG.E.64 desc[UR10][R4.64], R6 ;  /* 0x000000060400a986 */ /* 0x0011d8000c101b0a */
[----:B------:R-:W-:Y:S05]  /*0510*/  @P0 EXIT ;  /* 0x000000000000094d */ /* 0x000fea0003800000 */
[----:B------:R-:W1:Y:S01]  /*0520*/  LDS.64 R8, [R11] ;  /* 0x000000000b087984 */ /* 0x000e620000000a00 */
[----:B0-----:R-:W0:Y:S08]  /*0530*/  LDC.64 R4, c[0x0][0x3a0] ;  /* 0x0000e800ff047b82 */ /* 0x001e300000000a00 */
[----:B------:R-:W2:Y:S01]  /*0540*/  LDC.64 R6, c[0x0][0x3a8] ;  /* 0x0000ea00ff067b82 */ /* 0x000ea20000000a00 */
[----:B0-----:R-:W-:-:S04]  /*0550*/  IMAD.WIDE.U32 R4, R0, 0x8, R4 ;  /* 0x0000000800047825 */ /* 0x001fc800078e0004 */
[----:B--2---:R-:W-:Y:S01]  /*0560*/  IMAD.WIDE.U32 R6, R0, 0x8, R6 ;  /* 0x0000000800067825 */ /* 0x004fe200078e0006 */
[----:B-1----:R-:W-:Y:S04]  /*0570*/  STG.E.64 desc[UR10][R4.64], R8 ;  /* 0x0000000804007986 */ /* 0x002fe8000c101b0a */
[----:B-----5:R-:W-:Y:S01]  /*0580*/  STG.E.64 desc[UR10][R6.64], R2 ;  /* 0x0000000206007986 */ /* 0x020fe2000c101b0a */
[----:B------:R-:W-:Y:S05]  /*0590*/  EXIT ;  /* 0x000000000000794d */ /* 0x000fea0003800000 */
.L_x_10:
        /* <DEDUP_REMOVED lines=14> */
.L_x_18:


//--------------------- .text._Z16segcumsum_kernelIfEvPT_PKlllS1_Plb --------------------------
	.section	.text._Z16segcumsum_kernelIfEvPT_PKlllS1_Plb,"ax",@progbits
	.align	128
        .global         _Z16segcumsum_kernelIfEvPT_PKlllS1_Plb
        .type           _Z16segcumsum_kernelIfEvPT_PKlllS1_Plb,@function
        .size           _Z16segcumsum_kernelIfEvPT_PKlllS1_Plb,(.L_x_19 - _Z16segcumsum_kernelIfEvPT_PKlllS1_Plb)
        .other          _Z16segcumsum_kernelIfEvPT_PKlllS1_Plb,@"STO_CUDA_ENTRY STV_DEFAULT"
_Z16segcumsum_kernelIfEvPT_PKlllS1_Plb:
.text._Z16segcumsum_kernelIfEvPT_PKlllS1_Plb:
        /* <DEDUP_REMOVED lines=11> */
[----:B------:R-:W-:Y:S01]  /*00b0*/  IMAD.X R14, RZ, RZ, RZ, P0 ;  /* 0x000000ffff0e7224 */ /* 0x000fe200000e06ff */
[----:B---3--:R-:W-:-:S04]  /*00c0*/  LEA R4, P0, R13, UR4, 0x2 ;  /* 0x000000040d047c11 */ /* 0x008fc8000f8010ff */
[----:B------:R-:W-:Y:S02]  /*00d0*/  ISETP.GE.AND.EX P3, PT, R14, UR15, PT, P1 ;  /* 0x0000000f0e007c0c */ /* 0x000fe4000bf66310 */
[----:B------:R-:W-:-:S11]  /*00e0*/  LEA.HI.X R5, R13, UR5, R14, 0x2, P0 ;  /* 0x000000050d057c11 */ /* 0x000fd600080f140e */
[----:B----4-:R-:W2:Y:S01]  /*00f0*/  @!P3 LDG.E R7, desc[UR10][R4.64] ;  /* 0x0000000a0407b981 */ /* 0x010ea2000c1e1900 */
[----:B------:R-:W0:Y:S08]  /*0100*/  S2UR UR5, SR_CgaCtaId ;  /* 0x00000000000579c3 */ /* 0x000e300000008800 */
[----:B------:R-:W1:Y:S01]  /*0110*/  @!P3 LDC.64 R8, c[0x0][0x388] ;  /* 0x0000e200ff08bb82 */ /* 0x000e620000000a00 */
[----:B------:R-:W-:Y:S01]  /*0120*/  UMOV UR4, 0x400 ;  /* 0x0000040000047882 */ /* 0x000fe20000000000 */
[----:B------:R-:W-:-:S04]  /*0130*/  UISETP.LT.U32.AND UP0, UPT, UR12, UR8, UPT ;  /* 0x000000080c00728c */ /* 0x000fc8000bf01070 */
[----:B------:R-:W-:Y:S02]  /*0140*/  UISETP.LT.AND.EX UP0, UPT, URZ, UR9, UPT, UP0 ;  /* 0x00000009ff00728c */ /* 0x000fe4000bf01300 */
[----:B0-----:R-:W-:Y:S01]  /*0150*/  ULEA UR5, UR5, UR4, 0x18 ;  /* 0x0000000405057291 */ /* 0x001fe2000f8ec0ff */
[----:B-1----:R-:W-:-:S05]  /*0160*/  @!P3 LEA R8, P0, R13, R8, 0x3 ;  /* 0x000000080d08b211 */ /* 0x002fca00078018ff */
[----:B------:R-:W-:Y:S02]  /*0170*/  LEA R10, R6, UR5, 0x2 ;  /* 0x00000005060a7c11 */ /* 0x000fe4000f8e10ff */
[----:B------:R-:W-:Y:S01]  /*0180*/  @!P3 LEA.HI.X R9, R13, R9, R14, 0x3, P0 ;  /* 0x000000090d09b211 */ /* 0x000fe200000f1c0e */
[----:B------:R-:W-:-:S04]  /*0190*/  USEL UR7, UR12, UR8, UP0 ;  /* 0x000000080c077287 */ /* 0x000fc80008000000 */
[----:B------:R0:W5:Y:S01]  /*01a0*/  @!P3 LDG.E.64 R2, desc[UR10][R8.64] ;  /* 0x0000000a0802b981 */ /* 0x000162000c1e1b00 */
[----:B------:R-:W-:Y:S02]  /*01b0*/  USEL UR8, UR9, URZ, !UP0 ;  /* 0x000000ff09087287 */ /* 0x000fe4000c000000 */
[----:B------:R-:W-:-:S04]  /*01c0*/  UISETP.GE.U32.AND UP0, UPT, UR7, 0x2, UPT ;  /* 0x000000020700788c */ /* 0x000fc8000bf06070 */
[----:B------:R-:W-:Y:S01]  /*01d0*/  UISETP.GE.AND.EX UP0, UPT, UR8, URZ, UPT, UP0 ;  /* 0x000000ff0800728c */ /* 0x000fe2000bf06300 */
[----:B--2---:R0:W-:Y:S01]  /*01e0*/  @!P3 STS [R10], R7 ;  /* 0x000000070a00b388 */ /* 0x0041e20000000800 */
[----:B------:R-:W-:Y:S07]  /*01f0*/  BAR.SYNC.DEFER_BLOCKING 0x0 ;  /* 0x0000000000007b1d */ /* 0x000fee0000010000 */
[----:B------:R-:W-:Y:S05]  /*0200*/  BRA.U !UP0, `(.L_x_11) ;  /* 0x0000000108947547 */ /* 0x000fea000b800000 */
[----:B------:R-:W1:Y:S01]  /*0210*/  LDCU.64 UR14, c[0x0][0x390] ;  /* 0x00007200ff0e77ac */ /* 0x000e620008000a00 */
[----:B0-----:R-:W-:Y:S01]  /*0220*/  PRMT R7, RZ, 0x7610, R7 ;  /* 0x00007610ff077816 */ /* 0x001fe20000000007 */
[----:B------:R-:W0:Y:S01]  /*0230*/  LDCU.64 UR16, c[0x0][0x388] ;  /* 0x00007100ff1077ac */ /* 0x000e220008000a00 */
[----:B------:R-:W-:Y:S01]  /*0240*/  UMOV UR13, 0x1 ;  /* 0x00000001000d7882 */ /* 0x000fe20000000000 */
[----:B------:R-:W-:Y:S01]  /*0250*/  UMOV UR4, URZ ;  /* 0x000000ff00047c82 */ /* 0x000fe20008000000 */
[----:B-1----:R-:W-:-:S13]  /*0260*/  ISETP.GE.U32.AND P1, PT, R13, UR14, PT ;  /* 0x0000000e0d007c0c */ /* 0x002fda000bf26070 */
.L_x_14:
[----:B------:R-:W-:Y:S01]  /*0270*/  LOP3.LUT P2, RZ, R7, 0xff, RZ, 0xc0, !PT ;  /* 0x000000ff07ff7812 */ /* 0x000fe2000784c0ff */
[----:B------:R-:W-:Y:S01]  /*0280*/  IMAD.U32 R8, RZ, RZ, UR4 ;  /* 0x00000004ff087e24 */ /* 0x000fe2000f8e00ff */
[----:B------:R-:W-:Y:S01]  /*0290*/  ISETP.LT.U32.AND P0, PT, R6, UR13, PT ;  /* 0x0000000d06007c0c */ /* 0x000fe2000bf01070 */
[----:B------:R-:W-:Y:S01]  /*02a0*/  BSSY.RECONVERGENT B0, `(.L_x_12) ;  /* 0x0000011000007945 */ /* 0x000fe20003800200 */
[----:B------:R-:W-:Y:S01]  /*02b0*/  ISETP.GE.OR.EX P2, PT, R14, UR15, P2, P1 ;  /* 0x0000000f0e007c0c */ /* 0x000fe20009746710 */
[----:B--2---:R-:W-:-:S03]  /*02c0*/  IMAD.MOV.U32 R11, RZ, RZ, RZ ;  /* 0x000000ffff0b7224 */ /* 0x004fc600078e00ff */
[----:B------:R-:W-:-:S13]  /*02d0*/  ISETP.GT.U32.OR.EX P0, PT, R8, RZ, P2, P0 ;  /* 0x000000ff0800720c */ /* 0x000fda0001704500 */
[----:B-1----:R-:W-:Y:S05]  /*02e0*/  @P0 BRA `(.L_x_13) ;  /* 0x0000000000300947 */ /* 0x002fea0003800000 */
[----:B------:R-:W-:-:S04]  /*02f0*/  IADD3 R7, P0, PT, R13, -UR13, RZ ;  /* 0x8000000d0d077c10 */ /* 0x000fc8000ff1e0ff */
[----:B------:R-:W-:Y:S02]  /*0300*/  IADD3.X R12, PT, PT, R14, ~UR4, RZ, P0, !PT ;  /* 0x800000040e0c7c10 */ /* 0x000fe400087fe4ff */
[----:B0-----:R-:W-:-:S04]  /*0310*/  LEA R8, P0, R7, UR16, 0x3 ;  /* 0x0000001007087c11 */ /* 0x001fc8000f8018ff */
[----:B------:R-:W-:-:S06]  /*0320*/  LEA.HI.X R9, R7, UR17, R12, 0x3, P0 ;  /* 0x0000001107097c11 */ /* 0x000fcc00080f1c0c */
[----:B------:R-:W2:Y:S02]  /*0330*/  LDG.E.64 R8, desc[UR10][R8.64] ;  /* 0x0000000a08087981 */ /* 0x000ea4000c1e1b00 */
[----:B--2--5:R-:W-:-:S04]  /*0340*/  ISETP.NE.U32.AND P0, PT, R2, R8, PT ;  /* 0x000000080200720c */ /* 0x024fc80003f05070 */
[----:B------:R-:W-:-:S13]  /*0350*/  ISETP.NE.AND.EX P0, PT, R3, R9, PT, P0 ;  /* 0x000000090300720c */ /* 0x000fda0003f05300 */
[----:B------:R-:W-:-:S05]  /*0360*/  @!P0 VIADD R7, R6, -UR13 ;  /* 0x8000000d06078c36 */ /* 0x000fca0008000000 */
[----:B------:R-:W-:Y:S01]  /*0370*/  @!P0 LEA R12, R7, UR5, 0x2 ;  /* 0x00000005070c8c11 */ /* 0x000fe2000f8e10ff */
[----:B------:R-:W-:-:S04]  /*0380*/  IMAD.MOV.U32 R7, RZ, RZ, 0x1 ;  /* 0x00000001ff077424 */ /* 0x000fc800078e00ff */
[----:B------:R1:W2:Y:S01]  /*0390*/  @!P0 LDS R11, [R12] ;  /* 0x000000000c0b8984 */ /* 0x0002a20000000800 */
[----:B------:R-:W-:-:S07]  /*03a0*/  @!P0 PRMT R7, RZ, 0x7610, R7 ;  /* 0x00007610ff078816 */ /* 0x000fce0000000007 */
.L_x_13:
[----:B0-----:R-:W-:Y:S05]  /*03b0*/  BSYNC.RECONVERGENT B0 ;  /* 0x0000000000007941 */ /* 0x001fea0003800200 */
.L_x_12:
[----:B------:R-:W-:Y:S01]  /*03c0*/  BAR.SYNC.DEFER_BLOCKING 0x0 ;  /* 0x0000000000007b1d */ /* 0x000fe20000010000 */
[----:B------:R-:W-:Y:S02]  /*03d0*/  USHF.L.U64.HI UR4, UR13, 0x1, UR4 ;  /* 0x000000010d047899 */ /* 0x000fe40008010204 */
[----:B------:R-:W-:-:S04]  /*03e0*/  USHF.L.U32 UR13, UR13, 0x1, URZ ;  /* 0x000000010d0d7899 */ /* 0x000fc800080006ff */
[----:B------:R-:W-:-:S04]  /*03f0*/  UISETP.GE.U32.AND UP0, UPT, UR13, UR7, UPT ;  /* 0x000000070d00728c */ /* 0x000fc8000bf06070 */
[----:B------:R-:W-:Y:S01]  /*0400*/  UISETP.GE.AND.EX UP0, UPT, UR4, UR8, UPT, UP0 ;  /* 0x000000080400728c */ /* 0x000fe2000bf06300 */
[----:B------:R-:W2:Y:S02]  /*0410*/  @!P3 LDS R8, [R10] ;  /* 0x000000000a08b984 */ /* 0x000ea40000000800 */
[----:B--2---:R-:W-:-:S05]  /*0420*/  @!P3 FADD R11, R8, R11 ;  /* 0x0000000b080bb221 */ /* 0x004fca0000000000 */
[----:B------:R2:W-:Y:S01]  /*0430*/  @!P3 STS [R10], R11 ;  /* 0x0000000b0a00b388 */ /* 0x0005e20000000800 */
[----:B------:R-:W-:Y:S06]  /*0440*/  BAR.SYNC.DEFER_BLOCKING 0x0 ;  /* 0x0000000000007b1d */ /* 0x000fec0000010000 */
[----:B------:R-:W-:Y:S05]  /*0450*/  BRA.U !UP0, `(.L_x_14) ;  /* 0xfffffffd08847547 */ /* 0x000fea000b83ffff */
.L_x_11:
[----:B------:R-:W-:Y:S01]  /*0460*/  ISETP.GE.AND.EX P2, PT, R14, UR15, PT, P1 ;  /* 0x0000000f0e007c0c */ /* 0x000fe2000bf46310 */
[----:B------:R-:W3:Y:S01]  /*0470*/  LDCU.U8 UR6, c[0x0][0x3b0] ;  /* 0x00007600ff0677ac */ /* 0x000ee20008000000 */
[----:B------:R-:W-:-:S06]  /*0480*/  UIADD3 UR9, UPT, UPT, UR12, -0x1, URZ ;  /* 0xffffffff0c097890 */ /* 0x000fcc000fffe0ff */
[----:B------:R-:W-:-:S05]  /*0490*/  ISETP.NE.AND P0, PT, R6, UR9, PT ;  /* 0x0000000906007c0c */ /* 0x000fca000bf05270 */
[----:B0-----:R-:W0:Y:S01]  /*04a0*/  @!P2 LDS R7, [R10] ;  /* 0x000000000a07a984 */ /* 0x001e220000000800 */
[----:B---3--:R-:W-:-:S06]  /*04b0*/  UPRMT UR6, UR6, 0x8880, URZ ;  /* 0x0000888006067896 */ /* 0x008fcc00080000ff */
[----:B------:R-:W-:-:S04]  /*04c0*/  ISETP.EQ.OR P0, PT, RZ, UR6, P0 ;  /* 0x00000006ff007c0c */ /* 0x000fc80008702670 */
[----:B------:R-:W-:Y:S01]  /*04d0*/  ISETP.GE.OR.EX P0, PT, R14, UR15, P0, P1 ;  /* 0x0000000f0e007c0c */ /* 0x000fe20008706710 */
[----:B0-----:R0:W-:-:S12]  /*04e0*/  @!P2 STG.E desc[UR10][R4.64], R7 ;  /* 0x000000070400a986 */ /* 0x0011d8000c10190a */
[----:B------:R-:W-:Y:S05]  /*04f0*/  @P0 EXIT ;  /* 0x000000000000094d */ /* 0x000fea0003800000 */
[----:B------:R-:W3:Y:S01]  /*0500*/  LDS R9, [R10] ;  /* 0x000000000a097984 */ /* 0x000ee20000000800 */
[----:B0-----:R-:W0:Y:S08]  /*0510*/  LDC.64 R4, c[0x0][0x3a0] ;  /* 0x0000e800ff047b82 */ /* 0x001e300000000a00 */
[----:B------:R-:W4:Y:S01]  /*0520*/  LDC.64 R6, c[0x0][0x3a8] ;  /* 0x0000ea00ff067b82 */ /* 0x000f220000000a00 */
[----:B0-----:R-:W-:-:S04]  /*0530*/  IMAD.WIDE.U32 R4, R0, 0x4, R4 ;  /* 0x0000000400047825 */ /* 0x001fc800078e0004 */
[----:B----4-:R-:W-:Y:S01]  /*0540*/  IMAD.WIDE.U32 R6, R0, 0x8, R6 ;  /* 0x0000000800067825 */ /* 0x010fe200078e0006 */
[----:B---3--:R-:W-:Y:S04]  /*0550*/  STG.E desc[UR10][R4.64], R9 ;  /* 0x0000000904007986 */ /* 0x008fe8000c10190a */
[----:B-----5:R-:W-:Y:S01]  /*0560*/  STG.E.64 desc[UR10][R6.64], R2 ;  /* 0x0000000206007986 */ /* 0x020fe2000c101b0a */
[----:B------:R-:W-:Y:S05]  /*0570*/  EXIT ;  /* 0x000000000000794d */ /* 0x000fea0003800000 */
.L_x_15:
        /* <DEDUP_REMOVED lines=16> */
.L_x_19:


//--------------------- .nv.shared._Z21add_block_sums_kernelIdEvPT_PKS0_PKlS5_l --------------------------
	.section	.nv.shared._Z21add_block_sums_kernelIdEvPT_PKS0_PKlS5_l,"aw",@nobits
	.sectionflags	@""
	.align	16
	.zero		1024


//--------------------- .nv.shared.reserved.0     --------------------------
	.section	.nv.shared.reserved.0,"aw",@nobits
	.weak		__nv_reservedSMEM_offset_0_alias
	.size		__nv_reservedSMEM_offset_0_alias, 0, 64
	.other		__nv_reservedSMEM_offset_0_alias,@"STO_CUDA_RESERVED_SHARED STV_DEFAULT"
__nv_reservedSMEM_offset_0_alias:
	.zero		0
	.zero		64


//--------------------- .nv.shared._Z21add_block_sums_kernelIfEvPT_PKS0_PKlS5_l --------------------------
	.section	.nv.shared._Z21add_block_sums_kernelIfEvPT_PKS0_PKlS5_l,"aw",@nobits
	.sectionflags	@""
	.align	16
	.zero		1024


//--------------------- .nv.shared._Z16segcumsum_kernelIdEvPT_PKlllS1_Plb --------------------------
	.section	.nv.shared._Z16segcumsum_kernelIdEvPT_PKlllS1_Plb,"aw",@nobits
	.sectionflags	@""
	.align	16
	.zero		1024


//--------------------- .nv.shared._Z16segcumsum_kernelIfEvPT_PKlllS1_Plb --------------------------
	.section	.nv.shared._Z16segcumsum_kernelIfEvPT_PKlllS1_Plb,"aw",@nobits
	.sectionflags	@""
	.align	16
	.zero		1024


//--------------------- .nv.constant0._Z21add_block_sums_kernelIdEvPT_PKS0_PKlS5_l --------------------------
	.section	.nv.constant0._Z21add_block_sums_kernelIdEvPT_PKS0_PKlS5_l,"a",@progbits
	.sectionflags	@""
	.align	4
.nv.constant0._Z21add_block_sums_kernelIdEvPT_PKS0_PKlS5_l:
	.zero		936


//--------------------- .nv.constant0._Z21add_block_sums_kernelIfEvPT_PKS0_PKlS5_l --------------------------
	.section	.nv.constant0._Z21add_block_sums_kernelIfEvPT_PKS0_PKlS5_l,"a",@progbits
	.sectionflags	@""
	.align	4
.nv.constant0._Z21add_block_sums_kernelIfEvPT_PKS0_PKlS5_l:
	.zero		936


//--------------------- .nv.constant0._Z16segcumsum_kernelIdEvPT_PKlllS1_Plb --------------------------
	.section	.nv.constant0._Z16segcumsum_kernelIdEvPT_PKlllS1_Plb,"a",@progbits
	.sectionflags	@""
	.align	4
.nv.constant0._Z16segcumsum_kernelIdEvPT_PKlllS1_Plb:
	.zero		945


//--------------------- .nv.constant0._Z16segcumsum_kernelIfEvPT_PKlllS1_Plb --------------------------
	.section	.nv.constant0._Z16segcumsum_kernelIfEvPT_PKlllS1_Plb,"a",@progbits
	.sectionflags	@""
	.align	4
.nv.constant0._Z16segcumsum_kernelIfEvPT_PKlllS1_Plb:
	.zero		945


//--------------------- SYMBOLS --------------------------

	.type		.nv.reservedSmem.offset0,@object
	.size		.nv.reservedSmem.offset0,0x4
	.type		.nv.reservedSmem.cap,@object
	.size		.nv.reservedSmem.cap,0x4
